	.headerflags	@"EF_CUDA_TEXMODE_UNIFIED EF_CUDA_64BIT_ADDRESS EF_CUDA_ACCELERATORS EF_CUDA_SM90 EF_CUDA_VIRTUAL_SM(EF_CUDA_SM90)"
	.elftype	@"ET_EXEC"


//--------------------- .nv.info                  --------------------------
	.section	.nv.info,"",@"SHT_CUDA_INFO"
	.align	4


	//----- nvinfo : EIATTR_REGCOUNT
	.align		4
        /*0000*/ 	.byte	0x04, 0x2f
        /*0002*/ 	.short	(.L_1 - .L_0)
	.align		4
.L_0:
        /*0004*/ 	.word	index@(triton_per_fused_mean_23)
        /*0008*/ 	.word	0x00000018


	//----- nvinfo : EIATTR_MIN_STACK_SIZE
	.align		4
.L_1:
        /*000c*/ 	.byte	0x04, 0x12
        /*000e*/ 	.short	(.L_3 - .L_2)
	.align		4
.L_2:
        /*0010*/ 	.word	index@(triton_per_fused_mean_23)
        /*0014*/ 	.word	0x00000000


	//----- nvinfo : EIATTR_FRAME_SIZE
	.align		4
.L_3:
        /*0018*/ 	.byte	0x04, 0x11
        /*001a*/ 	.short	(.L_5 - .L_4)
	.align		4
.L_4:
        /*001c*/ 	.word	index@(triton_per_fused_mean_23)
        /*0020*/ 	.word	0x00000000


	//----- nvinfo : EIATTR_MIN_STACK_SIZE
	.align		4
.L_5:
        /*0024*/ 	.byte	0x04, 0x12
        /*0026*/ 	.short	(.L_7 - .L_6)
	.align		4
.L_6:
        /*0028*/ 	.word	index@(triton_per_fused_mean_23)
        /*002c*/ 	.word	0x00000000
.L_7:


//--------------------- .nv.info.triton_per_fused_mean_23 --------------------------
	.section	.nv.info.triton_per_fused_mean_23,"",@"SHT_CUDA_INFO"
	.sectionflags	@""
	.align	4


	//----- nvinfo : EIATTR_CUDA_API_VERSION
	.align		4
        /*0000*/ 	.byte	0x04, 0x37
        /*0002*/ 	.short	(.L_9 - .L_8)
.L_8:
        /*0004*/ 	.word	0x0000007c


	//----- nvinfo : EIATTR_KPARAM_INFO
	.align		4
.L_9:
        /*0008*/ 	.byte	0x04, 0x17
        /*000a*/ 	.short	(.L_11 - .L_10)
.L_10:
        /*000c*/ 	.word	0x00000000
        /*0010*/ 	.short	0x0003
        /*0012*/ 	.short	0x0014
        /*0014*/ 	.byte	0x00, 0xf0, 0x11, 0x00


	//----- nvinfo : EIATTR_KPARAM_INFO
	.align		4
.L_11:
        /*0018*/ 	.byte	0x04, 0x17
        /*001a*/ 	.short	(.L_13 - .L_12)
.L_12:
        /*001c*/ 	.word	0x00000000
        /*0020*/ 	.short	0x0002
        /*0022*/ 	.short	0x0010
        /*0024*/ 	.byte	0x00, 0xf0, 0x11, 0x00


	//----- nvinfo : EIATTR_KPARAM_INFO
	.align		4
.L_13:
        /*0028*/ 	.byte	0x04, 0x17
        /*002a*/ 	.short	(.L_15 - .L_14)
.L_14:
        /*002c*/ 	.word	0x00000000
        /*0030*/ 	.short	0x0001
        /*0032*/ 	.short	0x0008
        /*0034*/ 	.byte	0x00, 0xf4, 0x21, 0x00


	//----- nvinfo : EIATTR_KPARAM_INFO
	.align		4
.L_15:
        /*0038*/ 	.byte	0x04, 0x17
        /*003a*/ 	.short	(.L_17 - .L_16)
.L_16:
        /*003c*/ 	.word	0x00000000
        /*0040*/ 	.short	0x0000
        /*0042*/ 	.short	0x0000
        /*0044*/ 	.byte	0x00, 0xf4, 0x21, 0x00


	//----- nvinfo : EIATTR_SPARSE_MMA_MASK
	.align		4
.L_17:
        /*0048*/ 	.byte	0x03, 0x50
        /*004a*/ 	.short	0x0000


	//----- nvinfo : EIATTR_MAXREG_COUNT
	.align		4
        /*004c*/ 	.byte	0x03, 0x1b
        /*004e*/ 	.short	0x00ff


	//----- nvinfo : EIATTR_COOP_GROUP_MASK_REGIDS
	.align		4
        /*0050*/ 	.byte	0x04, 0x29
        /*0052*/ 	.short	(.L_19 - .L_18)


	//   ....[0]....
.L_18:
        /*0054*/ 	.word	0xffffffff


	//   ....[1]....
        /*0058*/ 	.word	0xffffffff


	//   ....[2]....
        /*005c*/ 	.word	0xffffffff


	//   ....[3]....
        /*0060*/ 	.word	0xffffffff


	//   ....[4]....
        /*0064*/ 	.word	0xffffffff


	//   ....[5]....
        /*0068*/ 	.word	0xffffffff


	//   ....[6]....
        /*006c*/ 	.word	0xffffffff


	//   ....[7]....
        /*0070*/ 	.word	0xffffffff


	//   ....[8]....
        /*0074*/ 	.word	0xffffffff


	//   ....[9]....
        /*0078*/ 	.word	0xffffffff


	//   ....[10]....
        /*007c*/ 	.word	0xffffffff


	//   ....[11]....
        /*0080*/ 	.word	0xffffffff


	//----- nvinfo : EIATTR_COOP_GROUP_INSTR_OFFSETS
	.align		4
.L_19:
        /*0084*/ 	.byte	0x04, 0x28
        /*0086*/ 	.short	(.L_21 - .L_20)


	//   ....[0]....
.L_20:
        /*0088*/ 	.word	0x000003c0


	//   ....[1]....
        /*008c*/ 	.word	0x000003d0


	//   ....[2]....
        /*0090*/ 	.word	0x000003e0


	//   ....[3]....
        /*0094*/ 	.word	0x000003f0


	//   ....[4]....
        /*0098*/ 	.word	0x00000440


	//   ....[5]....
        /*009c*/ 	.word	0x00000450


	//   ....[6]....
        /*00a0*/ 	.word	0x00000460


	//   ....[7]....
        /*00a4*/ 	.word	0x00000470


	//   ....[8]....
        /*00a8*/ 	.word	0x000004c0


	//   ....[9]....
        /*00ac*/ 	.word	0x000004d0


	//   ....[10]....
        /*00b0*/ 	.word	0x000004e0


	//   ....[11]....
        /*00b4*/ 	.word	0x000004f0


	//----- nvinfo : EIATTR_EXIT_INSTR_OFFSETS
	.align		4
.L_21:
        /*00b8*/ 	.byte	0x04, 0x1c
        /*00ba*/ 	.short	(.L_23 - .L_22)


	//   ....[0]....
.L_22:
        /*00bc*/ 	.word	0x000006d0


	//   ....[1]....
        /*00c0*/ 	.word	0x00000700


	//----- nvinfo : EIATTR_REQNTID
	.align		4
.L_23:
        /*00c4*/ 	.byte	0x04, 0x10
        /*00c6*/ 	.short	(.L_25 - .L_24)
.L_24:
        /*00c8*/ 	.word	0x00000100
        /*00cc*/ 	.word	0x00000001
        /*00d0*/ 	.word	0x00000001


	//----- nvinfo : EIATTR_CBANK_PARAM_SIZE
	.align		4
.L_25:
        /*00d4*/ 	.byte	0x03, 0x19
        /*00d6*/ 	.short	0x0018


	//----- nvinfo : EIATTR_PARAM_CBANK
	.align		4
        /*00d8*/ 	.byte	0x04, 0x0a
        /*00da*/ 	.short	(.L_27 - .L_26)
	.align		4
.L_26:
        /*00dc*/ 	.word	index@(.nv.constant0.triton_per_fused_mean_23)
        /*00e0*/ 	.short	0x0210
        /*00e2*/ 	.short	0x0018


	//----- nvinfo : EIATTR_SW_WAR
	.align		4
.L_27:
        /*00e4*/ 	.byte	0x04, 0x36
        /*00e6*/ 	.short	(.L_29 - .L_28)
.L_28:
        /*00e8*/ 	.word	0x00000008
.L_29:


//--------------------- .nv.callgraph             --------------------------
	.section	.nv.callgraph,"",@"SHT_CUDA_CALLGRAPH"
	.align	4
	.sectionentsize	8
	.align		4
        /*0000*/ 	.word	0x00000000
	.align		4
        /*0004*/ 	.word	0xffffffff
	.align		4
        /*0008*/ 	.word	0x00000000
	.align		4
        /*000c*/ 	.word	0xfffffffe
	.align		4
        /*0010*/ 	.word	0x00000000
	.align		4
        /*0014*/ 	.word	0xfffffffd
	.align		4
        /*0018*/ 	.word	0x00000000
	.align		4
        /*001c*/ 	.word	0xfffffffc


//--------------------- .text.triton_per_fused_mean_23 --------------------------
	.section	.text.triton_per_fused_mean_23,"ax",@progbits
	.sectionflags	@"SHF_BARRIERS=1"
	.align	128
        .global         triton_per_fused_mean_23
        .type           triton_per_fused_mean_23,@function
        .size           triton_per_fused_mean_23,(.L_x_1 - triton_per_fused_mean_23)
        .other          triton_per_fused_mean_23,@"STO_CUDA_ENTRY STV_DEFAULT"
triton_per_fused_mean_23:
.text.triton_per_fused_mean_23:
[----:B------:R-:W0:Y:S02]  /*0000*/  LDC R1, c[0x0][0x28] ;  /* 0x00000a00ff017b82 */ /* 0x000e240000000800 */
[----:B------:R-:W1:Y:S01]  /*0010*/  S2R R0, SR_CTAID.X ;  /* 0x0000000000007919 */ /* 0x000e620000002500 */
[----:B------:R-:W-:Y:S01]  /*0020*/  IMAD.MOV.U32 R6, RZ, RZ, RZ ;  /* 0x000000ffff067224 */ /* 0x000fe200078e00ff */
[----:B------:R-:W2:Y:S01]  /*0030*/  LDC.64 R4, c[0x0][0x218] ;  /* 0x00008600ff047b82 */ /* 0x000ea20000000a00 */
[----:B------:R-:W-:Y:S01]  /*0040*/  ULDC.64 UR6, c[0x0][0x208] ;  /* 0x0000820000067ab9 */ /* 0x000fe20000000a00 */
[----:B------:R-:W3:Y:S01]  /*0050*/  S2R R3, SR_TID.X ;  /* 0x0000000000037919 */ /* 0x000ee20000002100 */
[----:B-1----:R-:W-:Y:S02]  /*0060*/  IMAD.SHL.U32 R0, R0, 0x80, RZ ;  /* 0x0000008000007824 */ /* 0x002fe400078e00ff */
[----:B---3--:R-:W-:Y:S01]  /*0070*/  IMAD.SHL.U32 R15, R3, 0x4, RZ ;  /* 0x00000004030f7824 */ /* 0x008fe200078e00ff */
[----:B------:R-:W-:-:S04]  /*0080*/  SHF.R.U32.HI R18, RZ, 0x5, R3 ;  /* 0x00000005ff127819 */ /* 0x000fc80000011603 */
[----:B------:R-:W-:Y:S02]  /*0090*/  LOP3.LUT R7, R0, 0x7c, R15, 0xf8, !PT ;  /* 0x0000007c00077812 */ /* 0x000fe400078ef80f */
[----:B------:R-:W-:Y:S02]  /*00a0*/  SGXT.U32 R18, R18, 0x3 ;  /* 0x000000031212781a */ /* 0x000fe40000000000 */
[C---:B------:R-:W-:Y:S01]  /*00b0*/  ISETP.GE.AND P0, PT, R7.reuse, 0x3c0, PT ;  /* 0x000003c00700780c */ /* 0x040fe20003f06270 */
[----:B------:R-:W-:-:S05]  /*00c0*/  IMAD.HI R6, R7, -0x77777777, R6 ;  /* 0x8888888907067827 */ /* 0x000fca00078e0206 */
[----:B------:R-:W-:-:S04]  /*00d0*/  SHF.R.U32.HI R9, RZ, 0x1f, R6 ;  /* 0x0000001fff097819 */ /* 0x000fc80000011606 */
[----:B------:R-:W-:-:S05]  /*00e0*/  LEA.HI.SX32 R9, R6, R9, 0x19 ;  /* 0x0000000906097211 */ /* 0x000fca00078fcaff */
[----:B------:R-:W-:-:S04]  /*00f0*/  IMAD R11, R9, -0xf0, R7 ;  /* 0xffffff10090b7824 */ /* 0x000fc800078e0207 */
[----:B------:R-:W-:Y:S01]  /*0100*/  IMAD R6, R18, 0xf0, R11 ;  /* 0x000000f012067824 */ /* 0x000fe200078e020b */
[----:B------:R-:W-:-:S03]  /*0110*/  CS2R R10, SRZ ;  /* 0x00000000000a7805 */ /* 0x000fc6000001ff00 */
[----:B------:R-:W-:Y:S01]  /*0120*/  IMAD R9, R9, 0xf00, R6 ;  /* 0x00000f0009097824 */ /* 0x000fe200078e0206 */
[----:B------:R-:W-:-:S03]  /*0130*/  CS2R R6, SRZ ;  /* 0x0000000000067805 */ /* 0x000fc6000001ff00 */
[C---:B------:R-:W-:Y:S02]  /*0140*/  VIADD R21, R9.reuse, 0x780 ;  /* 0x0000078009157836 */ /* 0x040fe40000000000 */
[----:B--2---:R-:W-:Y:S01]  /*0150*/  IMAD.WIDE R12, R9, 0x4, R4 ;  /* 0x00000004090c7825 */ /* 0x004fe200078e0204 */
[----:B------:R-:W-:-:S03]  /*0160*/  CS2R R8, SRZ ;  /* 0x0000000000087805 */ /* 0x000fc6000001ff00 */
[----:B------:R-:W-:Y:S01]  /*0170*/  IMAD.WIDE R20, R21, 0x4, R4 ;  /* 0x0000000415147825 */ /* 0x000fe200078e0204 */
[----:B------:R-:W-:-:S04]  /*0180*/  CS2R R4, SRZ ;  /* 0x0000000000047805 */ /* 0x000fc8000001ff00 */
[----:B------:R-:W2:Y:S04]  /*0190*/  @!P0 LDG.E.128 R8, desc[UR6][R20.64] ;  /* 0x0000000614088981 */ /* 0x000ea8000c1e1d00 */
[----:B------:R-:W3:Y:S01]  /*01a0*/  @!P0 LDG.E.128 R4, desc[UR6][R12.64] ;  /* 0x000000060c048981 */ /* 0x000ee2000c1e1d00 */
[----:B------:R-:W1:Y:S01]  /*01b0*/  S2UR UR5, SR_CgaCtaId ;  /* 0x00000000000579c3 */ /* 0x000e620000008800 */
[----:B------:R-:W-:Y:S01]  /*01c0*/  UMOV UR4, 0x400 ;  /* 0x0000040000047882 */ /* 0x000fe20000000000 */
[----:B------:R-:W-:Y:S01]  /*01d0*/  IMAD.SHL.U32 R18, R18, 0x4, RZ ;  /* 0x0000000412127824 */ /* 0x000fe200078e00ff */
[----:B------:R-:W-:Y:S01]  /*01e0*/  ISETP.GE.AND P1, PT, R3, 0x400, PT ;  /* 0x000004000300780c */ /* 0x000fe20003f26270 */
[----:B-1----:R-:W-:Y:S01]  /*01f0*/  UPRMT UR4, UR5, 0x654, UR4 ;  /* 0x0000065405047896 */ /* 0x002fe20008000004 */
[----:B--2---:R-:W-:-:S02]  /*0200*/  SEL R9, R9, RZ, !P0 ;  /* 0x000000ff09097207 */ /* 0x004fc40004000000 */
[----:B---3--:R-:W-:Y:S02]  /*0210*/  SEL R19, R4, RZ, !P0 ;  /* 0x000000ff04137207 */ /* 0x008fe40004000000 */
[----:B------:R-:W-:Y:S02]  /*0220*/  SEL R4, R5, RZ, !P0 ;  /* 0x000000ff05047207 */ /* 0x000fe40004000000 */
[----:B------:R-:W-:Y:S02]  /*0230*/  SEL R10, R10, RZ, !P0 ;  /* 0x000000ff0a0a7207 */ /* 0x000fe40004000000 */
[----:B------:R-:W-:Y:S01]  /*0240*/  SEL R5, R6, RZ, !P0 ;  /* 0x000000ff06057207 */ /* 0x000fe20004000000 */
[----:B------:R-:W-:Y:S01]  /*0250*/  FADD R9, R4, R9 ;  /* 0x0000000904097221 */ /* 0x000fe20000000000 */
[----:B------:R-:W-:Y:S02]  /*0260*/  SEL R8, R8, RZ, !P0 ;  /* 0x000000ff08087207 */ /* 0x000fe40004000000 */
[----:B------:R-:W-:-:S02]  /*0270*/  SEL R11, R11, RZ, !P0 ;  /* 0x000000ff0b0b7207 */ /* 0x000fc40004000000 */
[----:B------:R-:W-:Y:S02]  /*0280*/  SEL R6, R7, RZ, !P0 ;  /* 0x000000ff07067207 */ /* 0x000fe40004000000 */
[----:B------:R-:W-:Y:S01]  /*0290*/  LOP3.LUT R4, R15, 0x7c, RZ, 0xc0, !PT ;  /* 0x0000007c0f047812 */ /* 0x000fe200078ec0ff */
[----:B------:R-:W-:Y:S01]  /*02a0*/  FADD R10, R5, R10 ;  /* 0x0000000a050a7221 */ /* 0x000fe20000000000 */
[----:B------:R-:W-:Y:S01]  /*02b0*/  FADD R8, R19, R8 ;  /* 0x0000000813087221 */ /* 0x000fe20000000000 */
[----:B------:R-:W-:Y:S02]  /*02c0*/  FADD R11, R6, R11 ;  /* 0x0000000b060b7221 */ /* 0x000fe40000000000 */
[----:B------:R-:W-:Y:S01]  /*02d0*/  IMAD.SHL.U32 R5, R4, 0x20, RZ ;  /* 0x0000002004057824 */ /* 0x000fe200078e00ff */
[----:B------:R-:W-:Y:S02]  /*02e0*/  SEL R9, R9, RZ, !P0 ;  /* 0x000000ff09097207 */ /* 0x000fe40004000000 */
[----:B------:R-:W-:-:S02]  /*02f0*/  SEL R7, R8, RZ, !P0 ;  /* 0x000000ff08077207 */ /* 0x000fc40004000000 */
[----:B------:R-:W-:Y:S02]  /*0300*/  LOP3.LUT R18, R5, R18, RZ, 0xfc, !PT ;  /* 0x0000001205127212 */ /* 0x000fe400078efcff */
[----:B------:R-:W-:Y:S02]  /*0310*/  SEL R13, R10, RZ, !P0 ;  /* 0x000000ff0a0d7207 */ /* 0x000fe40004000000 */
[----:B------:R-:W-:Y:S01]  /*0320*/  SEL R11, R11, RZ, !P0 ;  /* 0x000000ff0b0b7207 */ /* 0x000fe20004000000 */
[----:B------:R-:W-:Y:S04]  /*0330*/  STS [R18+UR4], R7 ;  /* 0x0000000712007988 */ /* 0x000fe80008000804 */
[----:B------:R-:W-:Y:S04]  /*0340*/  STS [R18+UR4+0x20], R9 ;  /* 0x0000200912007988 */ /* 0x000fe80008000804 */
[----:B------:R-:W-:Y:S04]  /*0350*/  STS [R18+UR4+0x40], R13 ;  /* 0x0000400d12007988 */ /* 0x000fe80008000804 */
[----:B------:R-:W-:Y:S01]  /*0360*/  STS [R18+UR4+0x60], R11 ;  /* 0x0000600b12007988 */ /* 0x000fe20008000804 */
[----:B------:R-:W-:Y:S06]  /*0370*/  BAR.SYNC.DEFER_BLOCKING 0x0 ;  /* 0x0000000000007b1d */ /* 0x000fec0000010000 */
[----:B------:R-:W1:Y:S04]  /*0380*/  @!P1 LDS R16, [R15+UR4] ;  /* 0x000000040f109984 */ /* 0x000e680008000800 */
[----:B------:R-:W2:Y:S04]  /*0390*/  @!P1 LDS R2, [R15+UR4+0x400] ;  /* 0x000400040f029984 */ /* 0x000ea80008000800 */
[----:B------:R-:W3:Y:S04]  /*03a0*/  @!P1 LDS R14, [R15+UR4+0x800] ;  /* 0x000800040f0e9984 */ /* 0x000ee80008000800 */
[----:B------:R-:W4:Y:S04]  /*03b0*/  @!P1 LDS R17, [R15+UR4+0xc00] ;  /* 0x000c00040f119984 */ /* 0x000f280008000800 */
[----:B-1----:R-:W1:Y:S04]  /*03c0*/  SHFL.BFLY PT, R19, R16, 0x4, 0x1f ;  /* 0x0c801f0010137f89 */ /* 0x002e6800000e0000 */
[----:B--2---:R-:W2:Y:S04]  /*03d0*/  SHFL.BFLY PT, R21, R2, 0x4, 0x1f ;  /* 0x0c801f0002157f89 */ /* 0x004ea800000e0000 */
[----:B---3--:R-:W3:Y:S04]  /*03e0*/  SHFL.BFLY PT, R7, R14, 0x4, 0x1f ;  /* 0x0c801f000e077f89 */ /* 0x008ee800000e0000 */
[----:B----4-:R-:W4:Y:S01]  /*03f0*/  SHFL.BFLY PT, R6, R17, 0x4, 0x1f ;  /* 0x0c801f0011067f89 */ /* 0x010f2200000e0000 */
[----:B-1----:R-:W-:Y:S01]  /*0400*/  FADD R19, R16, R19 ;  /* 0x0000001310137221 */ /* 0x002fe20000000000 */
[----:B--2---:R-:W-:Y:S01]  /*0410*/  FADD R21, R2, R21 ;  /* 0x0000001502157221 */ /* 0x004fe20000000000 */
[----:B---3--:R-:W-:Y:S01]  /*0420*/  FADD R10, R14, R7 ;  /* 0x000000070e0a7221 */ /* 0x008fe20000000000 */
[----:B----4-:R-:W-:-:S03]  /*0430*/  FADD R12, R17, R6 ;  /* 0x00000006110c7221 */ /* 0x010fc60000000000 */
[----:B------:R-:W1:Y:S04]  /*0440*/  SHFL.BFLY PT, R8, R21, 0x2, 0x1f ;  /* 0x0c401f0015087f89 */ /* 0x000e6800000e0000 */
[----:B------:R-:W2:Y:S04]  /*0450*/  SHFL.BFLY PT, R6, R19, 0x2, 0x1f ;  /* 0x0c401f0013067f89 */ /* 0x000ea800000e0000 */
[----:B------:R-:W3:Y:S04]  /*0460*/  SHFL.BFLY PT, R7, R10, 0x2, 0x1f ;  /* 0x0c401f000a077f89 */ /* 0x000ee800000e0000 */
[----:B------:R-:W4:Y:S01]  /*0470*/  SHFL.BFLY PT, R9, R12, 0x2, 0x1f ;  /* 0x0c401f000c097f89 */ /* 0x000f2200000e0000 */
        /* <DEDUP_REMOVED lines=8> */
[----:B------:R-:W-:-:S04]  /*0500*/  LOP3.LUT P0, RZ, R3, 0x7, RZ, 0xc0, !PT ;  /* 0x0000000703ff7812 */ /* 0x000fc8000780c0ff */
[----:B------:R-:W-:Y:S01]  /*0510*/  ISETP.LT.AND P0, PT, R3, 0x400, !P0 ;  /* 0x000004000300780c */ /* 0x000fe20004701270 */
[----:B-1----:R-:W-:Y:S01]  /*0520*/  FADD R12, R6, R7 ;  /* 0x00000007060c7221 */ /* 0x002fe20000000000 */
[----:B--2---:R-:W-:Y:S01]  /*0530*/  FADD R14, R8, R9 ;  /* 0x00000009080e7221 */ /* 0x004fe20000000000 */
[----:B---3--:R-:W-:Y:S01]  /*0540*/  FADD R16, R2, R11 ;  /* 0x0000000b02107221 */ /* 0x008fe20000000000 */
[----:B----4-:R-:W-:-:S09]  /*0550*/  FADD R18, R13, R18 ;  /* 0x000000120d127221 */ /* 0x010fd20000000000 */
[----:B------:R1:W-:Y:S04]  /*0560*/  @P0 STS [R15+UR4], R12 ;  /* 0x0000000c0f000988 */ /* 0x0003e80008000804 */
[----:B------:R-:W-:Y:S04]  /*0570*/  @P0 STS [R15+UR4+0x400], R14 ;  /* 0x0004000e0f000988 */ /* 0x000fe80008000804 */
[----:B------:R-:W-:Y:S04]  /*0580*/  @P0 STS [R15+UR4+0x800], R16 ;  /* 0x000800100f000988 */ /* 0x000fe80008000804 */
[----:B------:R-:W-:Y:S01]  /*0590*/  @P0 STS [R15+UR4+0xc00], R18 ;  /* 0x000c00120f000988 */ /* 0x000fe20008000804 */
[----:B------:R-:W-:Y:S06]  /*05a0*/  BAR.SYNC.DEFER_BLOCKING 0x0 ;  /* 0x0000000000007b1d */ /* 0x000fec0000010000 */
[----:B------:R-:W-:Y:S04]  /*05b0*/  LDS R8, [R5+UR4] ;  /* 0x0000000405087984 */ /* 0x000fe80008000800 */
[----:B------:R-:W-:Y:S04]  /*05c0*/  LDS R9, [R5+UR4+0x20] ;  /* 0x0000200405097984 */ /* 0x000fe80008000800 */
[----:B------:R-:W-:Y:S04]  /*05d0*/  LDS R10, [R5+UR4+0x40] ;  /* 0x00004004050a7984 */ /* 0x000fe80008000800 */
[----:B------:R-:W2:Y:S01]  /*05e0*/  LDS R11, [R5+UR4+0x60] ;  /* 0x00006004050b7984 */ /* 0x000ea20008000800 */
[----:B------:R-:W-:-:S04]  /*05f0*/  VIADD R7, R5, UR4 ;  /* 0x0000000405077c36 */ /* 0x000fc80008000000 */
[----:B------:R-:W-:Y:S01]  /*0600*/  IMAD R4, R4, -0x1c, R7 ;  /* 0xffffffe404047824 */ /* 0x000fe200078e0207 */
[----:B------:R-:W-:Y:S01]  /*0610*/  BAR.SYNC.DEFER_BLOCKING 0x0 ;  /* 0x0000000000007b1d */ /* 0x000fe20000010000 */
[----:B------:R-:W-:-:S04]  /*0620*/  LOP3.LUT R2, R3, 0x7f, RZ, 0xc0, !PT ;  /* 0x0000007f03027812 */ /* 0x000fc800078ec0ff */
[----:B-1----:R-:W-:-:S03]  /*0630*/  LEA R12, R2, UR4, 0x2 ;  /* 0x00000004020c7c11 */ /* 0x002fc6000f8e10ff */
[----:B------:R-:W1:Y:S01]  /*0640*/  LDC.64 R6, c[0x0][0x210] ;  /* 0x00008400ff067b82 */ /* 0x000e620000000a00 */
[----:B--2---:R2:W-:Y:S07]  /*0650*/  STS.128 [R4], R8 ;  /* 0x0000000804007388 */ /* 0x0045ee0000000c00 */
[----:B------:R-:W-:Y:S01]  /*0660*/  BAR.SYNC.DEFER_BLOCKING 0x0 ;  /* 0x0000000000007b1d */ /* 0x000fe20000010000 */
[----:B------:R-:W-:Y:S02]  /*0670*/  LOP3.LUT P0, RZ, R3, 0x80, RZ, 0xc0, !PT ;  /* 0x0000008003ff7812 */ /* 0x000fe4000780c0ff */
[----:B------:R-:W-:-:S04]  /*0680*/  LOP3.LUT R3, R0, 0x7f, R3, 0xf8, !PT ;  /* 0x0000007f00037812 */ /* 0x000fc800078ef803 */
[C---:B------:R-:W-:Y:S01]  /*0690*/  ISETP.LT.AND P0, PT, R3.reuse, 0x3c0, !P0 ;  /* 0x000003c00300780c */ /* 0x040fe20004701270 */
[----:B------:R-:W3:Y:S01]  /*06a0*/  LDS R12, [R12] ;  /* 0x000000000c0c7984 */ /* 0x000ee20000000800 */
[----:B-1----:R-:W-:Y:S01]  /*06b0*/  IMAD.WIDE R2, R3, 0x4, R6 ;  /* 0x0000000403027825 */ /* 0x002fe200078e0206 */
[----:B------:R-:W-:Y:S10]  /*06c0*/  BAR.SYNC.DEFER_BLOCKING 0x0 ;  /* 0x0000000000007b1d */ /* 0x000ff40000010000 */
[----:B--2---:R-:W-:Y:S05]  /*06d0*/  @!P0 EXIT ;  /* 0x000000000000894d */ /* 0x004fea0003800000 */
[----:B---3--:R-:W-:-:S05]  /*06e0*/  FMUL R5, R12, 0.0625 ;  /* 0x3d8000000c057820 */ /* 0x008fca0000400000 */
[----:B------:R-:W-:Y:S01]  /*06f0*/  STG.E desc[UR6][R2.64], R5 ;  /* 0x0000000502007986 */ /* 0x000fe2000c101906 */
[----:B------:R-:W-:Y:S05]  /*0700*/  EXIT ;  /* 0x000000000000794d */ /* 0x000fea0003800000 */
.L_x_0:
[----:B------:R-:W-:-:S00]  /*0710*/  BRA `(.L_x_0) ;  /* 0xfffffffc00fc7947 */ /* 0x000fc0000383ffff */
[----:B------:R-:W-:-:S00]  /*0720*/  NOP ;  /* 0x0000000000007918 */ /* 0x000fc00000000000 */
        /* <DEDUP_REMOVED lines=13> */
.L_x_1:


//--------------------- .nv.shared.triton_per_fused_mean_23 --------------------------
	.section	.nv.shared.triton_per_fused_mean_23,"aw",@nobits
	.sectionflags	@""
	.align	16
	.zero		1024


//--------------------- .nv.constant0.triton_per_fused_mean_23 --------------------------
	.section	.nv.constant0.triton_per_fused_mean_23,"a",@progbits
	.sectionflags	@""
	.align	4
.nv.constant0.triton_per_fused_mean_23:
	.zero		552
